	.headerflags	@"EF_CUDA_TEXMODE_UNIFIED EF_CUDA_64BIT_ADDRESS EF_CUDA_ACCELERATORS EF_CUDA_SM90 EF_CUDA_VIRTUAL_SM(EF_CUDA_SM90)"
	.elftype	@"ET_EXEC"


//--------------------- .nv.info                  --------------------------
	.section	.nv.info,"",@"SHT_CUDA_INFO"
	.align	4


	//----- nvinfo : EIATTR_REGCOUNT
	.align		4
        /*0000*/ 	.byte	0x04, 0x2f
        /*0002*/ 	.short	(.L_1 - .L_0)
	.align		4
.L_0:
        /*0004*/ 	.word	index@(triton_poi_fused_silu_6)
        /*0008*/ 	.word	0x0000000e


	//----- nvinfo : EIATTR_MIN_STACK_SIZE
	.align		4
.L_1:
        /*000c*/ 	.byte	0x04, 0x12
        /*000e*/ 	.short	(.L_3 - .L_2)
	.align		4
.L_2:
        /*0010*/ 	.word	index@(triton_poi_fused_silu_6)
        /*0014*/ 	.word	0x00000000


	//----- nvinfo : EIATTR_FRAME_SIZE
	.align		4
.L_3:
        /*0018*/ 	.byte	0x04, 0x11
        /*001a*/ 	.short	(.L_5 - .L_4)
	.align		4
.L_4:
        /*001c*/ 	.word	index@(triton_poi_fused_silu_6)
        /*0020*/ 	.word	0x00000000


	//----- nvinfo : EIATTR_MIN_STACK_SIZE
	.align		4
.L_5:
        /*0024*/ 	.byte	0x04, 0x12
        /*0026*/ 	.short	(.L_7 - .L_6)
	.align		4
.L_6:
        /*0028*/ 	.word	index@(triton_poi_fused_silu_6)
        /*002c*/ 	.word	0x00000000
.L_7:


//--------------------- .nv.info.triton_poi_fused_silu_6 --------------------------
	.section	.nv.info.triton_poi_fused_silu_6,"",@"SHT_CUDA_INFO"
	.sectionflags	@""
	.align	4


	//----- nvinfo : EIATTR_CUDA_API_VERSION
	.align		4
        /*0000*/ 	.byte	0x04, 0x37
        /*0002*/ 	.short	(.L_9 - .L_8)
.L_8:
        /*0004*/ 	.word	0x0000007c


	//----- nvinfo : EIATTR_KPARAM_INFO
	.align		4
.L_9:
        /*0008*/ 	.byte	0x04, 0x17
        /*000a*/ 	.short	(.L_11 - .L_10)
.L_10:
        /*000c*/ 	.word	0x00000000
        /*0010*/ 	.short	0x0002
        /*0012*/ 	.short	0x0010
        /*0014*/ 	.byte	0x00, 0xf0, 0x11, 0x00


	//----- nvinfo : EIATTR_KPARAM_INFO
	.align		4
.L_11:
        /*0018*/ 	.byte	0x04, 0x17
        /*001a*/ 	.short	(.L_13 - .L_12)
.L_12:
        /*001c*/ 	.word	0x00000000
        /*0020*/ 	.short	0x0001
        /*0022*/ 	.short	0x0008
        /*0024*/ 	.byte	0x00, 0xf4, 0x21, 0x00


	//----- nvinfo : EIATTR_KPARAM_INFO
	.align		4
.L_13:
        /*0028*/ 	.byte	0x04, 0x17
        /*002a*/ 	.short	(.L_15 - .L_14)
.L_14:
        /*002c*/ 	.word	0x00000000
        /*0030*/ 	.short	0x0000
        /*0032*/ 	.short	0x0000
        /*0034*/ 	.byte	0x00, 0xf4, 0x21, 0x00


	//----- nvinfo : EIATTR_SPARSE_MMA_MASK
	.align		4
.L_15:
        /*0038*/ 	.byte	0x03, 0x50
        /*003a*/ 	.short	0x0000


	//----- nvinfo : EIATTR_MAXREG_COUNT
	.align		4
        /*003c*/ 	.byte	0x03, 0x1b
        /*003e*/ 	.short	0x00ff


	//----- nvinfo : EIATTR_EXIT_INSTR_OFFSETS
	.align		4
        /*0040*/ 	.byte	0x04, 0x1c
        /*0042*/ 	.short	(.L_17 - .L_16)


	//   ....[0]....
.L_16:
        /*0044*/ 	.word	0x00000280


	//----- nvinfo : EIATTR_REQNTID
	.align		4
.L_17:
        /*0048*/ 	.byte	0x04, 0x10
        /*004a*/ 	.short	(.L_19 - .L_18)
.L_18:
        /*004c*/ 	.word	0x00000080
        /*0050*/ 	.word	0x00000001
        /*0054*/ 	.word	0x00000001


	//----- nvinfo : EIATTR_CBANK_PARAM_SIZE
	.align		4
.L_19:
        /*0058*/ 	.byte	0x03, 0x19
        /*005a*/ 	.short	0x0014


	//----- nvinfo : EIATTR_PARAM_CBANK
	.align		4
        /*005c*/ 	.byte	0x04, 0x0a
        /*005e*/ 	.short	(.L_21 - .L_20)
	.align		4
.L_20:
        /*0060*/ 	.word	index@(.nv.constant0.triton_poi_fused_silu_6)
        /*0064*/ 	.short	0x0210
        /*0066*/ 	.short	0x0014


	//----- nvinfo : EIATTR_SW_WAR
	.align		4
.L_21:
        /*0068*/ 	.byte	0x04, 0x36
        /*006a*/ 	.short	(.L_23 - .L_22)
.L_22:
        /*006c*/ 	.word	0x00000008
.L_23:


//--------------------- .nv.callgraph             --------------------------
	.section	.nv.callgraph,"",@"SHT_CUDA_CALLGRAPH"
	.align	4
	.sectionentsize	8
	.align		4
        /*0000*/ 	.word	0x00000000
	.align		4
        /*0004*/ 	.word	0xffffffff
	.align		4
        /*0008*/ 	.word	0x00000000
	.align		4
        /*000c*/ 	.word	0xfffffffe
	.align		4
        /*0010*/ 	.word	0x00000000
	.align		4
        /*0014*/ 	.word	0xfffffffd
	.align		4
        /*0018*/ 	.word	0x00000000
	.align		4
        /*001c*/ 	.word	0xfffffffc


//--------------------- .text.triton_poi_fused_silu_6 --------------------------
	.section	.text.triton_poi_fused_silu_6,"ax",@progbits
	.align	128
        .global         triton_poi_fused_silu_6
        .type           triton_poi_fused_silu_6,@function
        .size           triton_poi_fused_silu_6,(.L_x_1 - triton_poi_fused_silu_6)
        .other          triton_poi_fused_silu_6,@"STO_CUDA_ENTRY STV_DEFAULT"
triton_poi_fused_silu_6:
.text.triton_poi_fused_silu_6:
[----:B------:R-:W-:Y:S01]  /*0000*/  LDC R1, c[0x0][0x28] ;  /* 0x00000a00ff017b82 */ /* 0x000fe20000000800 */
[----:B------:R-:W1:Y:S07]  /*0010*/  S2R R0, SR_TID.X ;  /* 0x0000000000007919 */ /* 0x000e6e0000002100 */
[----:B------:R-:W2:Y:S01]  /*0020*/  LDC.64 R2, c[0x0][0x210] ;  /* 0x00008400ff027b82 */ /* 0x000ea20000000a00 */
[----:B------:R-:W-:Y:S01]  /*0030*/  ULDC.64 UR4, c[0x0][0x208] ;  /* 0x0000820000047ab9 */ /* 0x000fe20000000a00 */
[----:B------:R-:W3:Y:S01]  /*0040*/  S2R R7, SR_CTAID.X ;  /* 0x0000000000077919 */ /* 0x000ee20000002500 */
[----:B-1----:R-:W-:-:S04]  /*0050*/  SHF.L.U32 R0, R0, 0x1, RZ ;  /* 0x0000000100007819 */ /* 0x002fc800000006ff */
[----:B------:R-:W-:-:S04]  /*0060*/  LOP3.LUT R0, R0, 0xfe, RZ, 0xc0, !PT ;  /* 0x000000fe00007812 */ /* 0x000fc800078ec0ff */
[----:B---3--:R-:W-:-:S05]  /*0070*/  LEA R7, R7, R0, 0x8 ;  /* 0x0000000007077211 */ /* 0x008fca00078e40ff */
[----:B--2---:R-:W-:-:S06]  /*0080*/  IMAD.WIDE R2, R7, 0x4, R2 ;  /* 0x0000000407027825 */ /* 0x004fcc00078e0202 */
[----:B------:R-:W2:Y:S01]  /*0090*/  LDG.E.64 R2, desc[UR4][R2.64] ;  /* 0x0000000402027981 */ /* 0x000ea2000c1e1b00 */
[----:B------:R-:W-:Y:S01]  /*00a0*/  HFMA2.MMA R11, -RZ, RZ, 1.625, 0 ;  /* 0x3e800000ff0b7435 */ /* 0x000fe200000001ff */
[----:B--2---:R-:W-:-:S04]  /*00b0*/  FADD R0, RZ, -R2 ;  /* 0x80000002ff007221 */ /* 0x004fc80000000000 */
[----:B------:R-:W-:Y:S01]  /*00c0*/  FMUL R4, R0, 1.4426950216293334961 ;  /* 0x3fb8aa3b00047820 */ /* 0x000fe20000400000 */
[----:B------:R-:W-:-:S04]  /*00d0*/  FADD R0, RZ, -R3 ;  /* 0x80000003ff007221 */ /* 0x000fc80000000000 */
[----:B------:R-:W-:Y:S01]  /*00e0*/  FMUL R6, R0, 1.4426950216293334961 ;  /* 0x3fb8aa3b00067820 */ /* 0x000fe20000400000 */
[----:B------:R-:W-:-:S04]  /*00f0*/  FSETP.GEU.AND P0, PT, R4, -126, PT ;  /* 0xc2fc00000400780b */ /* 0x000fc80003f0e000 */
[----:B------:R-:W-:-:S09]  /*0100*/  FSETP.GEU.AND P1, PT, R6, -126, PT ;  /* 0xc2fc00000600780b */ /* 0x000fd20003f2e000 */
[----:B------:R-:W-:-:S04]  /*0110*/  @!P0 FMUL R4, R4, 0.5 ;  /* 0x3f00000004048820 */ /* 0x000fc80000400000 */
[----:B------:R-:W-:Y:S01]  /*0120*/  @!P1 FMUL R6, R6, 0.5 ;  /* 0x3f00000006069820 */ /* 0x000fe20000400000 */
[----:B------:R-:W1:Y:S08]  /*0130*/  MUFU.EX2 R0, R4 ;  /* 0x0000000400007308 */ /* 0x000e700000000800 */
[----:B------:R-:W2:Y:S01]  /*0140*/  MUFU.EX2 R5, R6 ;  /* 0x0000000600057308 */ /* 0x000ea20000000800 */
[----:B-1----:R-:W-:-:S04]  /*0150*/  @!P0 FMUL R0, R0, R0 ;  /* 0x0000000000008220 */ /* 0x002fc80000400000 */
[----:B------:R-:W-:Y:S01]  /*0160*/  FADD R0, R0, 1 ;  /* 0x3f80000000007421 */ /* 0x000fe20000000000 */
[----:B--2---:R-:W-:-:S04]  /*0170*/  @!P1 FMUL R5, R5, R5 ;  /* 0x0000000505059220 */ /* 0x004fc80000400000 */
[----:B------:R-:W-:Y:S01]  /*0180*/  FSETP.GT.AND P0, PT, R0, 8.50705917302346158658e+37, PT ;  /* 0x7e8000000000780b */ /* 0x000fe20003f04000 */
[----:B------:R-:W-:-:S03]  /*0190*/  FADD R8, R5, 1 ;  /* 0x3f80000005087421 */ /* 0x000fc60000000000 */
[----:B------:R-:W-:Y:S01]  /*01a0*/  FSEL R9, R11, 1, P0 ;  /* 0x3f8000000b097808 */ /* 0x000fe20000000000 */
[----:B------:R-:W1:Y:S01]  /*01b0*/  LDC.64 R4, c[0x0][0x218] ;  /* 0x00008600ff047b82 */ /* 0x000e620000000a00 */
[----:B------:R-:W-:-:S04]  /*01c0*/  FSETP.GT.AND P1, PT, R8, 8.50705917302346158658e+37, PT ;  /* 0x7e8000000800780b */ /* 0x000fc80003f24000 */
[----:B------:R-:W-:-:S03]  /*01d0*/  FSEL R11, R11, 1, P1 ;  /* 0x3f8000000b0b7808 */ /* 0x000fc60000800000 */
[----:B------:R-:W-:-:S06]  /*01e0*/  @P0 FMUL R0, R0, 0.25 ;  /* 0x3e80000000000820 */ /* 0x000fcc0000400000 */
[----:B------:R-:W2:Y:S01]  /*01f0*/  MUFU.RCP R0, R0 ;  /* 0x0000000000007308 */ /* 0x000ea20000001000 */
[----:B------:R-:W-:-:S07]  /*0200*/  @P1 FMUL R8, R8, 0.25 ;  /* 0x3e80000008081820 */ /* 0x000fce0000400000 */
[----:B------:R-:W3:Y:S01]  /*0210*/  MUFU.RCP R8, R8 ;  /* 0x0000000800087308 */ /* 0x000ee20000001000 */
[----:B-1----:R-:W-:-:S04]  /*0220*/  IMAD.WIDE R4, R7, 0x4, R4 ;  /* 0x0000000407047825 */ /* 0x002fc800078e0204 */
[----:B--2---:R-:W-:-:S04]  /*0230*/  FMUL R9, R0, R9 ;  /* 0x0000000900097220 */ /* 0x004fc80000400000 */
[----:B------:R-:W-:Y:S01]  /*0240*/  FMUL R2, R2, R9 ;  /* 0x0000000902027220 */ /* 0x000fe20000400000 */
[----:B---3--:R-:W-:-:S04]  /*0250*/  FMUL R6, R8, R11 ;  /* 0x0000000b08067220 */ /* 0x008fc80000400000 */
[----:B------:R-:W-:-:S05]  /*0260*/  FMUL R3, R3, R6 ;  /* 0x0000000603037220 */ /* 0x000fca0000400000 */
[----:B------:R-:W-:Y:S01]  /*0270*/  STG.E.64 desc[UR4][R4.64], R2 ;  /* 0x0000000204007986 */ /* 0x000fe2000c101b04 */
[----:B------:R-:W-:Y:S05]  /*0280*/  EXIT ;  /* 0x000000000000794d */ /* 0x000fea0003800000 */
.L_x_0:
[----:B------:R-:W-:-:S00]  /*0290*/  BRA `(.L_x_0) ;  /* 0xfffffffc00fc7947 */ /* 0x000fc0000383ffff */
[----:B------:R-:W-:-:S00]  /*02a0*/  NOP ;  /* 0x0000000000007918 */ /* 0x000fc00000000000 */
        /* <DEDUP_REMOVED lines=13> */
.L_x_1:


//--------------------- .nv.constant0.triton_poi_fused_silu_6 --------------------------
	.section	.nv.constant0.triton_poi_fused_silu_6,"a",@progbits
	.sectionflags	@""
	.align	4
.nv.constant0.triton_poi_fused_silu_6:
	.zero		548
